//
// Generated by NVIDIA NVVM Compiler
//
// Compiler Build ID: CL-36424714
// Cuda compilation tools, release 13.0, V13.0.88
// Based on NVVM 20.0.0
//

.version 9.0
.target sm_100
.address_size 64

	// .globl	_Z18partial_sum_kernelPKfPfm
.extern .shared .align 16 .b8 sdata[];

.visible .entry _Z18partial_sum_kernelPKfPfm(
	.param .u64 .ptr .align 1 _Z18partial_sum_kernelPKfPfm_param_0,
	.param .u64 .ptr .align 1 _Z18partial_sum_kernelPKfPfm_param_1,
	.param .u64 _Z18partial_sum_kernelPKfPfm_param_2
)
{
	.reg .pred 	%p<6>;
	.reg .b32 	%r<13>;
	.reg .b32 	%f<9>;
	.reg .b64 	%rd<11>;

	ld.param.u64 	%rd2, [_Z18partial_sum_kernelPKfPfm_param_0];
	ld.param.u64 	%rd3, [_Z18partial_sum_kernelPKfPfm_param_1];
	ld.param.u64 	%rd4, [_Z18partial_sum_kernelPKfPfm_param_2];
	mov.u32 	%r1, %tid.x;
	mov.u32 	%r2, %ctaid.x;
	mov.u32 	%r12, %ntid.x;
	mad.lo.s32 	%r7, %r2, %r12, %r1;
	cvt.u64.u32 	%rd1, %r7;
	setp.le.u64 	%p1, %rd4, %rd1;
	mov.f32 	%f8, 0f00000000;
	@%p1 bra 	$L__BB0_2;
	cvta.to.global.u64 	%rd5, %rd2;
	shl.b64 	%rd6, %rd1, 2;
	add.s64 	%rd7, %rd5, %rd6;
	ld.global.f32 	%f8, [%rd7];
$L__BB0_2:
	shl.b32 	%r8, %r1, 2;
	mov.u32 	%r9, sdata;
	add.s32 	%r4, %r9, %r8;
	st.shared.f32 	[%r4], %f8;
	bar.sync 	0;
	setp.lt.u32 	%p2, %r12, 2;
	@%p2 bra 	$L__BB0_6;
$L__BB0_3:
	shr.u32 	%r6, %r12, 1;
	setp.ge.u32 	%p3, %r1, %r6;
	@%p3 bra 	$L__BB0_5;
	shl.b32 	%r10, %r6, 2;
	add.s32 	%r11, %r4, %r10;
	ld.shared.f32 	%f4, [%r11];
	ld.shared.f32 	%f5, [%r4];
	add.f32 	%f6, %f4, %f5;
	st.shared.f32 	[%r4], %f6;
$L__BB0_5:
	bar.sync 	0;
	setp.gt.u32 	%p4, %r12, 3;
	mov.u32 	%r12, %r6;
	@%p4 bra 	$L__BB0_3;
$L__BB0_6:
	setp.ne.s32 	%p5, %r1, 0;
	@%p5 bra 	$L__BB0_8;
	ld.shared.f32 	%f7, [sdata];
	cvta.to.global.u64 	%rd8, %rd3;
	mul.wide.u32 	%rd9, %r2, 4;
	add.s64 	%rd10, %rd8, %rd9;
	st.global.f32 	[%rd10], %f7;
$L__BB0_8:
	ret;

}
	// .globl	_Z19final_reduce_kernelPfS_m
.visible .entry _Z19final_reduce_kernelPfS_m(
	.param .u64 .ptr .align 1 _Z19final_reduce_kernelPfS_m_param_0,
	.param .u64 .ptr .align 1 _Z19final_reduce_kernelPfS_m_param_1,
	.param .u64 _Z19final_reduce_kernelPfS_m_param_2
)
{
	.reg .pred 	%p<7>;
	.reg .b32 	%r<14>;
	.reg .b32 	%f<10>;
	.reg .b64 	%rd<11>;

	ld.param.u64 	%rd4, [_Z19final_reduce_kernelPfS_m_param_0];
	ld.param.u64 	%rd3, [_Z19final_reduce_kernelPfS_m_param_1];
	ld.param.u64 	%rd5, [_Z19final_reduce_kernelPfS_m_param_2];
	cvta.to.global.u64 	%rd1, %rd4;
	mov.u32 	%r1, %tid.x;
	mov.u32 	%r2, %ctaid.x;
	mov.u32 	%r13, %ntid.x;
	mad.lo.s32 	%r7, %r2, %r13, %r1;
	cvt.u64.u32 	%rd2, %r7;
	setp.le.u64 	%p1, %rd5, %rd2;
	mov.f32 	%f9, 0f00000000;
	@%p1 bra 	$L__BB1_2;
	shl.b64 	%rd6, %rd2, 2;
	add.s64 	%rd7, %rd1, %rd6;
	ld.global.f32 	%f9, [%rd7];
$L__BB1_2:
	shl.b32 	%r8, %r1, 2;
	mov.u32 	%r9, sdata;
	add.s32 	%r4, %r9, %r8;
	st.shared.f32 	[%r4], %f9;
	bar.sync 	0;
	setp.lt.u32 	%p2, %r13, 2;
	@%p2 bra 	$L__BB1_6;
$L__BB1_3:
	shr.u32 	%r6, %r13, 1;
	setp.ge.u32 	%p3, %r1, %r6;
	@%p3 bra 	$L__BB1_5;
	shl.b32 	%r10, %r6, 2;
	add.s32 	%r11, %r4, %r10;
	ld.shared.f32 	%f4, [%r11];
	ld.shared.f32 	%f5, [%r4];
	add.f32 	%f6, %f4, %f5;
	st.shared.f32 	[%r4], %f6;
$L__BB1_5:
	bar.sync 	0;
	setp.gt.u32 	%p4, %r13, 3;
	mov.u32 	%r13, %r6;
	@%p4 bra 	$L__BB1_3;
$L__BB1_6:
	setp.ne.s32 	%p5, %r1, 0;
	@%p5 bra 	$L__BB1_8;
	ld.shared.f32 	%f7, [sdata];
	mul.wide.u32 	%rd8, %r2, 4;
	add.s64 	%rd9, %rd1, %rd8;
	st.global.f32 	[%rd9], %f7;
$L__BB1_8:
	or.b32  	%r12, %r2, %r1;
	setp.ne.s32 	%p6, %r12, 0;
	@%p6 bra 	$L__BB1_10;
	ld.global.f32 	%f8, [%rd1];
	cvta.to.global.u64 	%rd10, %rd3;
	st.global.f32 	[%rd10], %f8;
$L__BB1_10:
	ret;

}


// ===== COMPILED SASS (sm_100) =====

	.target	sm_100

	.elftype	@"ET_EXEC"


//--------------------- .note.nv.tkinfo           --------------------------
	.section	.note.nv.tkinfo,"",@"SHT_NOTE"
	.sectionflags	@"SHF_NOTE_NV_TKINFO"
	.tkinfo
        /*0018*/ 	.word	0x00000002
        /*0030*/ 	.string	""
        /*0030*/ 	.string	"ptxas"
        /*0030*/ 	.string	"Cuda compilation tools, release 13.0, V13.0.88"
        /*0030*/ 	.string	"Build cuda_13.0.r13.0/compiler.36424714_0"
        /*0030*/ 	.string	"-arch sm_100 -m 64 "



//--------------------- .note.nv.cuinfo           --------------------------
	.section	.note.nv.cuinfo,"",@"SHT_NOTE"
	.sectionflags	@"SHF_NOTE_NV_CUINFO"
        /*0018*/ 	.short	0x0002
        /*001a*/ 	.short	0x0064
        /*001c*/ 	.short	0x0082
	.zero		2


//--------------------- .nv.info                  --------------------------
	.section	.nv.info,"",@"SHT_CUDA_INFO"
	.align	4


	//----- nvinfo : EIATTR_REGCOUNT
	.align		4
        /*0000*/ 	.byte	0x04, 0x2f
        /*0002*/ 	.short	(.L_1 - .L_0)
	.align		4
.L_0:
        /*0004*/ 	.word	index@(_Z18partial_sum_kernelPKfPfm)
        /*0008*/ 	.word	0x0000000b


	//----- nvinfo : EIATTR_FRAME_SIZE
	.align		4
.L_1:
        /*000c*/ 	.byte	0x04, 0x11
        /*000e*/ 	.short	(.L_3 - .L_2)
	.align		4
.L_2:
        /*0010*/ 	.word	index@(_Z18partial_sum_kernelPKfPfm)
        /*0014*/ 	.word	0x00000000


	//----- nvinfo : EIATTR_REGCOUNT
	.align		4
.L_3:
        /*0018*/ 	.byte	0x04, 0x2f
        /*001a*/ 	.short	(.L_5 - .L_4)
	.align		4
.L_4:
        /*001c*/ 	.word	index@(_Z19final_reduce_kernelPfS_m)
        /*0020*/ 	.word	0x0000000c


	//----- nvinfo : EIATTR_FRAME_SIZE
	.align		4
.L_5:
        /*0024*/ 	.byte	0x04, 0x11
        /*0026*/ 	.short	(.L_7 - .L_6)
	.align		4
.L_6:
        /*0028*/ 	.word	index@(_Z19final_reduce_kernelPfS_m)
        /*002c*/ 	.word	0x00000000


	//----- nvinfo : EIATTR_MIN_STACK_SIZE
	.align		4
.L_7:
        /*0030*/ 	.byte	0x04, 0x12
        /*0032*/ 	.short	(.L_9 - .L_8)
	.align		4
.L_8:
        /*0034*/ 	.word	index@(_Z19final_reduce_kernelPfS_m)
        /*0038*/ 	.word	0x00000000


	//----- nvinfo : EIATTR_MIN_STACK_SIZE
	.align		4
.L_9:
        /*003c*/ 	.byte	0x04, 0x12
        /*003e*/ 	.short	(.L_11 - .L_10)
	.align		4
.L_10:
        /*0040*/ 	.word	index@(_Z18partial_sum_kernelPKfPfm)
        /*0044*/ 	.word	0x00000000
.L_11:


//--------------------- .nv.compat                --------------------------
	.section	.nv.compat,"",@"SHT_CUDA_COMPAT_INFO"
	.align	4
        /*0000*/ 	.byte	0x02, 0x09, 0x00, 0x00, 0x02, 0x02, 0x01, 0x00, 0x02, 0x05, 0x05, 0x00, 0x03, 0x07, 0x01, 0x01
        /*0010*/ 	.byte	0x02, 0x03, 0x00, 0x00, 0x02, 0x06, 0x01, 0x00, 0x04, 0x0b, 0x08, 0x00, 0x09, 0x00, 0x00, 0x00
        /*0020*/ 	.byte	0x00, 0x00, 0x00, 0x00


//--------------------- .nv.info._Z19final_reduce_kernelPfS_m --------------------------
	.section	.nv.info._Z19final_reduce_kernelPfS_m,"",@"SHT_CUDA_INFO"
	.sectionflags	@""
	.align	4


	//----- nvinfo : EIATTR_CUDA_API_VERSION
	.align		4
        /*0000*/ 	.byte	0x04, 0x37
        /*0002*/ 	.short	(.L_13 - .L_12)
.L_12:
        /*0004*/ 	.word	0x00000082


	//----- nvinfo : EIATTR_KPARAM_INFO
	.align		4
.L_13:
        /*0008*/ 	.byte	0x04, 0x17
        /*000a*/ 	.short	(.L_15 - .L_14)
.L_14:
        /*000c*/ 	.word	0x00000000
        /*0010*/ 	.short	0x0002
        /*0012*/ 	.short	0x0010
        /*0014*/ 	.byte	0x00, 0xf0, 0x21, 0x00


	//----- nvinfo : EIATTR_KPARAM_INFO
	.align		4
.L_15:
        /*0018*/ 	.byte	0x04, 0x17
        /*001a*/ 	.short	(.L_17 - .L_16)
.L_16:
        /*001c*/ 	.word	0x00000000
        /*0020*/ 	.short	0x0001
        /*0022*/ 	.short	0x0008
        /*0024*/ 	.byte	0x00, 0xf5, 0x21, 0x00


	//----- nvinfo : EIATTR_KPARAM_INFO
	.align		4
.L_17:
        /*0028*/ 	.byte	0x04, 0x17
        /*002a*/ 	.short	(.L_19 - .L_18)
.L_18:
        /*002c*/ 	.word	0x00000000
        /*0030*/ 	.short	0x0000
        /*0032*/ 	.short	0x0000
        /*0034*/ 	.byte	0x00, 0xf5, 0x21, 0x00


	//----- nvinfo : EIATTR_SPARSE_MMA_MASK
	.align		4
.L_19:
        /*0038*/ 	.byte	0x03, 0x50
        /*003a*/ 	.short	0x0000


	//----- nvinfo : EIATTR_MAXREG_COUNT
	.align		4
        /*003c*/ 	.byte	0x03, 0x1b
        /*003e*/ 	.short	0x00ff


	//----- nvinfo : EIATTR_NUM_BARRIERS
	.align		4
        /*0040*/ 	.byte	0x02, 0x4c
        /*0042*/ 	.byte	0x01
	.zero		1


	//----- nvinfo : EIATTR_MERCURY_ISA_VERSION
	.align		4
        /*0044*/ 	.byte	0x03, 0x5f
        /*0046*/ 	.short	0x0101


	//----- nvinfo : EIATTR_VRC_CTA_INIT_COUNT
	.align		4
        /*0048*/ 	.byte	0x02, 0x4a
	.zero		1
	.zero		1


	//----- nvinfo : EIATTR_EXIT_INSTR_OFFSETS
	.align		4
        /*004c*/ 	.byte	0x04, 0x1c
        /*004e*/ 	.short	(.L_21 - .L_20)


	//   ....[0]....
.L_20:
        /*0050*/ 	.word	0x000002b0


	//   ....[1]....
        /*0054*/ 	.word	0x00000300


	//----- nvinfo : EIATTR_CBANK_PARAM_SIZE
	.align		4
.L_21:
        /*0058*/ 	.byte	0x03, 0x19
        /*005a*/ 	.short	0x0018


	//----- nvinfo : EIATTR_PARAM_CBANK
	.align		4
        /*005c*/ 	.byte	0x04, 0x0a
        /*005e*/ 	.short	(.L_23 - .L_22)
	.align		4
.L_22:
        /*0060*/ 	.word	index@(.nv.constant0._Z19final_reduce_kernelPfS_m)
        /*0064*/ 	.short	0x0380
        /*0066*/ 	.short	0x0018


	//----- nvinfo : EIATTR_SW_WAR
	.align		4
.L_23:
        /*0068*/ 	.byte	0x04, 0x36
        /*006a*/ 	.short	(.L_25 - .L_24)
.L_24:
        /*006c*/ 	.word	0x00000008
.L_25:


//--------------------- .nv.info._Z18partial_sum_kernelPKfPfm --------------------------
	.section	.nv.info._Z18partial_sum_kernelPKfPfm,"",@"SHT_CUDA_INFO"
	.sectionflags	@""
	.align	4


	//----- nvinfo : EIATTR_CUDA_API_VERSION
	.align		4
        /*0000*/ 	.byte	0x04, 0x37
        /*0002*/ 	.short	(.L_27 - .L_26)
.L_26:
        /*0004*/ 	.word	0x00000082


	//----- nvinfo : EIATTR_KPARAM_INFO
	.align		4
.L_27:
        /*0008*/ 	.byte	0x04, 0x17
        /*000a*/ 	.short	(.L_29 - .L_28)
.L_28:
        /*000c*/ 	.word	0x00000000
        /*0010*/ 	.short	0x0002
        /*0012*/ 	.short	0x0010
        /*0014*/ 	.byte	0x00, 0xf0, 0x21, 0x00


	//----- nvinfo : EIATTR_KPARAM_INFO
	.align		4
.L_29:
        /*0018*/ 	.byte	0x04, 0x17
        /*001a*/ 	.short	(.L_31 - .L_30)
.L_30:
        /*001c*/ 	.word	0x00000000
        /*0020*/ 	.short	0x0001
        /*0022*/ 	.short	0x0008
        /*0024*/ 	.byte	0x00, 0xf5, 0x21, 0x00


	//----- nvinfo : EIATTR_KPARAM_INFO
	.align		4
.L_31:
        /*0028*/ 	.byte	0x04, 0x17
        /*002a*/ 	.short	(.L_33 - .L_32)
.L_32:
        /*002c*/ 	.word	0x00000000
        /*0030*/ 	.short	0x0000
        /*0032*/ 	.short	0x0000
        /*0034*/ 	.byte	0x00, 0xf5, 0x21, 0x00


	//----- nvinfo : EIATTR_SPARSE_MMA_MASK
	.align		4
.L_33:
        /*0038*/ 	.byte	0x03, 0x50
        /*003a*/ 	.short	0x0000


	//----- nvinfo : EIATTR_MAXREG_COUNT
	.align		4
        /*003c*/ 	.byte	0x03, 0x1b
        /*003e*/ 	.short	0x00ff


	//----- nvinfo : EIATTR_NUM_BARRIERS
	.align		4
        /*0040*/ 	.byte	0x02, 0x4c
        /*0042*/ 	.byte	0x01
	.zero		1


	//----- nvinfo : EIATTR_MERCURY_ISA_VERSION
	.align		4
        /*0044*/ 	.byte	0x03, 0x5f
        /*0046*/ 	.short	0x0101


	//----- nvinfo : EIATTR_VRC_CTA_INIT_COUNT
	.align		4
        /*0048*/ 	.byte	0x02, 0x4a
	.zero		1
	.zero		1


	//----- nvinfo : EIATTR_EXIT_INSTR_OFFSETS
	.align		4
        /*004c*/ 	.byte	0x04, 0x1c
        /*004e*/ 	.short	(.L_35 - .L_34)


	//   ....[0]....
.L_34:
        /*0050*/ 	.word	0x00000230


	//   ....[1]....
        /*0054*/ 	.word	0x000002b0


	//----- nvinfo : EIATTR_CBANK_PARAM_SIZE
	.align		4
.L_35:
        /*0058*/ 	.byte	0x03, 0x19
        /*005a*/ 	.short	0x0018


	//----- nvinfo : EIATTR_PARAM_CBANK
	.align		4
        /*005c*/ 	.byte	0x04, 0x0a
        /*005e*/ 	.short	(.L_37 - .L_36)
	.align		4
.L_36:
        /*0060*/ 	.word	index@(.nv.constant0._Z18partial_sum_kernelPKfPfm)
        /*0064*/ 	.short	0x0380
        /*0066*/ 	.short	0x0018


	//----- nvinfo : EIATTR_SW_WAR
	.align		4
.L_37:
        /*0068*/ 	.byte	0x04, 0x36
        /*006a*/ 	.short	(.L_39 - .L_38)
.L_38:
        /*006c*/ 	.word	0x00000008
.L_39:


//--------------------- .nv.callgraph             --------------------------
	.section	.nv.callgraph,"",@"SHT_CUDA_CALLGRAPH"
	.align	4
	.sectionentsize	8
	.align		4
        /*0000*/ 	.word	0x00000000
	.align		4
        /*0004*/ 	.word	0xffffffff
	.align		4
        /*0008*/ 	.word	0x00000000
	.align		4
        /*000c*/ 	.word	0xfffffffe
	.align		4
        /*0010*/ 	.word	0x00000000
	.align		4
        /*0014*/ 	.word	0xfffffffd
	.align		4
        /*0018*/ 	.word	0x00000000
	.align		4
        /*001c*/ 	.word	0xfffffffc


//--------------------- .text._Z19final_reduce_kernelPfS_m --------------------------
	.section	.text._Z19final_reduce_kernelPfS_m,"ax",@progbits
	.align	128
        .global         _Z19final_reduce_kernelPfS_m
        .type           _Z19final_reduce_kernelPfS_m,@function
        .size           _Z19final_reduce_kernelPfS_m,(.L_x_6 - _Z19final_reduce_kernelPfS_m)
        .other          _Z19final_reduce_kernelPfS_m,@"STO_CUDA_ENTRY STV_DEFAULT"
_Z19final_reduce_kernelPfS_m:
.text._Z19final_reduce_kernelPfS_m:
[----:B------:R-:W-:Y:S01]  /*0000*/  LDC R1, c[0x0][0x37c] ;  /* 0x0000df00ff017b82 */ /* 0x000fe20000000800 */
[----:B------:R-:W0:Y:S01]  /*0010*/  S2R R6, SR_TID.X ;  /* 0x0000000000067919 */ /* 0x000e220000002100 */
[----:B------:R-:W0:Y:S01]  /*0020*/  LDCU UR8, c[0x0][0x360] ;  /* 0x00006c00ff0877ac */ /* 0x000e220008000800 */
[----:B------:R-:W-:Y:S01]  /*0030*/  IMAD.MOV.U32 R4, RZ, RZ, RZ ;  /* 0x000000ffff047224 */ /* 0x000fe200078e00ff */
[----:B------:R-:W0:Y:S01]  /*0040*/  S2R R7, SR_CTAID.X ;  /* 0x0000000000077919 */ /* 0x000e220000002500 */
[----:B------:R-:W1:Y:S01]  /*0050*/  LDCU.64 UR4, c[0x0][0x390] ;  /* 0x00007200ff0477ac */ /* 0x000e620008000a00 */
[----:B------:R-:W2:Y:S01]  /*0060*/  LDCU.64 UR6, c[0x0][0x358] ;  /* 0x00006b00ff0677ac */ /* 0x000ea20008000a00 */
[----:B0-----:R-:W-:-:S05]  /*0070*/  IMAD R0, R7, UR8, R6 ;  /* 0x0000000807007c24 */ /* 0x001fca000f8e0206 */
[----:B-1----:R-:W-:-:S04]  /*0080*/  ISETP.GE.U32.AND P0, PT, R0, UR4, PT ;  /* 0x0000000400007c0c */ /* 0x002fc8000bf06070 */
[----:B------:R-:W-:-:S13]  /*0090*/  ISETP.GE.U32.AND.EX P0, PT, RZ, UR5, PT, P0 ;  /* 0x00000005ff007c0c */ /* 0x000fda000bf06100 */
[----:B------:R-:W0:Y:S02]  /*00a0*/  @!P0 LDC.64 R2, c[0x0][0x380] ;  /* 0x0000e000ff028b82 */ /* 0x000e240000000a00 */
[----:B0-----:R-:W-:-:S04]  /*00b0*/  @!P0 LEA R2, P1, R0, R2, 0x2 ;  /* 0x0000000200028211 */ /* 0x001fc800078210ff */
[----:B------:R-:W-:-:S05]  /*00c0*/  @!P0 LEA.HI.X R3, R0, R3, RZ, 0x2, P1 ;  /* 0x0000000300038211 */ /* 0x000fca00008f14ff */
[----:B--2---:R-:W2:Y:S01]  /*00d0*/  @!P0 LDG.E R4, desc[UR6][R2.64] ;  /* 0x0000000602048981 */ /* 0x004ea2000c1e1900 */
[----:B------:R-:W-:Y:S01]  /*00e0*/  ISETP.NE.AND P0, PT, R6, RZ, PT ;  /* 0x000000ff0600720c */ /* 0x000fe20003f05270 */
[----:B------:R-:W0:Y:S01]  /*00f0*/  S2UR UR5, SR_CgaCtaId ;  /* 0x00000000000579c3 */ /* 0x000e220000008800 */
[----:B------:R-:W-:Y:S01]  /*0100*/  IMAD.U32 R0, RZ, RZ, UR8 ;  /* 0x00000008ff007e24 */ /* 0x000fe2000f8e00ff */
[----:B------:R-:W-:-:S04]  /*0110*/  UMOV UR4, 0x400 ;  /* 0x0000040000047882 */ /* 0x000fc80000000000 */
[----:B------:R-:W-:-:S06]  /*0120*/  ISETP.GE.U32.AND P1, PT, R0, 0x2, PT ;  /* 0x000000020000780c */ /* 0x000fcc0003f26070 */
[----:B------:R-:W1:Y:S01]  /*0130*/  @!P0 S2R R9, SR_CgaCtaId ;  /* 0x0000000000098919 */ /* 0x000e620000008800 */
[----:B------:R-:W-:Y:S01]  /*0140*/  @!P0 MOV R8, 0x400 ;  /* 0x0000040000088802 */ /* 0x000fe20000000f00 */
[----:B0-----:R-:W-:-:S06]  /*0150*/  ULEA UR4, UR5, UR4, 0x18 ;  /* 0x0000000405047291 */ /* 0x001fcc000f8ec0ff */
[----:B------:R-:W-:Y:S02]  /*0160*/  LEA R5, R6, UR4, 0x2 ;  /* 0x0000000406057c11 */ /* 0x000fe4000f8e10ff */
[----:B-1----:R-:W-:-:S03]  /*0170*/  @!P0 LEA R9, R9, R8, 0x18 ;  /* 0x0000000809098211 */ /* 0x002fc600078ec0ff */
[----:B--2---:R0:W-:Y:S01]  /*0180*/  STS [R5], R4 ;  /* 0x0000000405007388 */ /* 0x0041e20000000800 */
[----:B------:R-:W-:Y:S06]  /*0190*/  BAR.SYNC.DEFER_BLOCKING 0x0 ;  /* 0x0000000000007b1d */ /* 0x000fec0000010000 */
[----:B------:R-:W-:Y:S05]  /*01a0*/  @!P1 BRA `(.L_x_0) ;  /* 0x00000000002c9947 */ /* 0x000fea0003800000 */
.L_x_1:
[----:B------:R-:W-:-:S04]  /*01b0*/  SHF.R.U32.HI R8, RZ, 0x1, R0 ;  /* 0x00000001ff087819 */ /* 0x000fc80000011600 */
[----:B------:R-:W-:-:S13]  /*01c0*/  ISETP.GE.U32.AND P1, PT, R6, R8, PT ;  /* 0x000000080600720c */ /* 0x000fda0003f26070 */
[----:B------:R-:W-:Y:S01]  /*01d0*/  @!P1 IMAD R2, R8, 0x4, R5 ;  /* 0x0000000408029824 */ /* 0x000fe200078e0205 */
[----:B------:R-:W-:Y:S05]  /*01e0*/  @!P1 LDS R3, [R5] ;  /* 0x0000000005039984 */ /* 0x000fea0000000800 */
[----:B------:R-:W0:Y:S02]  /*01f0*/  @!P1 LDS R2, [R2] ;  /* 0x0000000002029984 */ /* 0x000e240000000800 */
[----:B0-----:R-:W-:-:S05]  /*0200*/  @!P1 FADD R4, R2, R3 ;  /* 0x0000000302049221 */ /* 0x001fca0000000000 */
[----:B------:R1:W-:Y:S01]  /*0210*/  @!P1 STS [R5], R4 ;  /* 0x0000000405009388 */ /* 0x0003e20000000800 */
[----:B------:R-:W-:Y:S01]  /*0220*/  BAR.SYNC.DEFER_BLOCKING 0x0 ;  /* 0x0000000000007b1d */ /* 0x000fe20000010000 */
[----:B------:R-:W-:Y:S01]  /*0230*/  ISETP.GT.U32.AND P1, PT, R0, 0x3, PT ;  /* 0x000000030000780c */ /* 0x000fe20003f24070 */
[----:B------:R-:W-:-:S12]  /*0240*/  IMAD.MOV.U32 R0, RZ, RZ, R8 ;  /* 0x000000ffff007224 */ /* 0x000fd800078e0008 */
[----:B-1----:R-:W-:Y:S05]  /*0250*/  @P1 BRA `(.L_x_1) ;  /* 0xfffffffc00d41947 */ /* 0x002fea000383ffff */
.L_x_0:
[----:B0-----:R-:W0:Y:S01]  /*0260*/  @!P0 LDS R5, [R9] ;  /* 0x0000000009058984 */ /* 0x001e220000000800 */
[----:B------:R-:W1:Y:S01]  /*0270*/  @!P0 LDC.64 R2, c[0x0][0x380] ;  /* 0x0000e000ff028b82 */ /* 0x000e620000000a00 */
[C---:B------:R-:W-:Y:S01]  /*0280*/  LOP3.LUT P1, RZ, R7.reuse, R6, RZ, 0xfc, !PT ;  /* 0x0000000607ff7212 */ /* 0x040fe2000782fcff */
[----:B-1----:R-:W-:-:S05]  /*0290*/  @!P0 IMAD.WIDE.U32 R2, R7, 0x4, R2 ;  /* 0x0000000407028825 */ /* 0x002fca00078e0002 */
[----:B0-----:R0:W-:Y:S07]  /*02a0*/  @!P0 STG.E desc[UR6][R2.64], R5 ;  /* 0x0000000502008986 */ /* 0x0011ee000c101906 */
[----:B------:R-:W-:Y:S05]  /*02b0*/  @P1 EXIT ;  /* 0x000000000000194d */ /* 0x000fea0003800000 */
[----:B0-----:R-:W0:Y:S02]  /*02c0*/  LDC.64 R2, c[0x0][0x380] ;  /* 0x0000e000ff027b82 */ /* 0x001e240000000a00 */
[----:B0-----:R-:W2:Y:S06]  /*02d0*/  LDG.E R3, desc[UR6][R2.64] ;  /* 0x0000000602037981 */ /* 0x001eac000c1e1900 */
[----:B------:R-:W2:Y:S02]  /*02e0*/  LDC.64 R4, c[0x0][0x388] ;  /* 0x0000e200ff047b82 */ /* 0x000ea40000000a00 */
[----:B--2---:R-:W-:Y:S01]  /*02f0*/  STG.E desc[UR6][R4.64], R3 ;  /* 0x0000000304007986 */ /* 0x004fe2000c101906 */
[----:B------:R-:W-:Y:S05]  /*0300*/  EXIT ;  /* 0x000000000000794d */ /* 0x000fea0003800000 */
.L_x_2:
[----:B------:R-:W-:-:S00]  /*0310*/  BRA `(.L_x_2) ;  /* 0xfffffffc00fc7947 */ /* 0x000fc0000383ffff */
[----:B------:R-:W-:-:S00]  /*0320*/  NOP ;  /* 0x0000000000007918 */ /* 0x000fc00000000000 */
        /* <DEDUP_REMOVED lines=13> */
.L_x_6:


//--------------------- .text._Z18partial_sum_kernelPKfPfm --------------------------
	.section	.text._Z18partial_sum_kernelPKfPfm,"ax",@progbits
	.align	128
        .global         _Z18partial_sum_kernelPKfPfm
        .type           _Z18partial_sum_kernelPKfPfm,@function
        .size           _Z18partial_sum_kernelPKfPfm,(.L_x_7 - _Z18partial_sum_kernelPKfPfm)
        .other          _Z18partial_sum_kernelPKfPfm,@"STO_CUDA_ENTRY STV_DEFAULT"
_Z18partial_sum_kernelPKfPfm:
.text._Z18partial_sum_kernelPKfPfm:
        /* <DEDUP_REMOVED lines=14> */
[----:B------:R-:W0:Y:S01]  /*00e0*/  S2UR UR5, SR_CgaCtaId ;  /* 0x00000000000579c3 */ /* 0x000e220000008800 */
[----:B------:R-:W-:Y:S01]  /*00f0*/  IMAD.U32 R0, RZ, RZ, UR8 ;  /* 0x00000008ff007e24 */ /* 0x000fe2000f8e00ff */
[----:B------:R-:W-:Y:S01]  /*0100*/  UMOV UR4, 0x400 ;  /* 0x0000040000047882 */ /* 0x000fe20000000000 */
[----:B------:R-:W-:-:S03]  /*0110*/  ISETP.NE.AND P0, PT, R6, RZ, PT ;  /* 0x000000ff0600720c */ /* 0x000fc60003f05270 */
[----:B------:R-:W-:Y:S01]  /*0120*/  ISETP.GE.U32.AND P1, PT, R0, 0x2, PT ;  /* 0x000000020000780c */ /* 0x000fe20003f26070 */
[----:B0-----:R-:W-:-:S06]  /*0130*/  ULEA UR4, UR5, UR4, 0x18 ;  /* 0x0000000405047291 */ /* 0x001fcc000f8ec0ff */
[----:B------:R-:W-:-:S05]  /*0140*/  LEA R5, R6, UR4, 0x2 ;  /* 0x0000000406057c11 */ /* 0x000fca000f8e10ff */
[----:B--2---:R0:W-:Y:S01]  /*0150*/  STS [R5], R4 ;  /* 0x0000000405007388 */ /* 0x0041e20000000800 */
[----:B------:R-:W-:Y:S06]  /*0160*/  BAR.SYNC.DEFER_BLOCKING 0x0 ;  /* 0x0000000000007b1d */ /* 0x000fec0000010000 */
[----:B------:R-:W-:Y:S05]  /*0170*/  @!P1 BRA `(.L_x_3) ;  /* 0x00000000002c9947 */ /* 0x000fea0003800000 */
.L_x_4:
        /* <DEDUP_REMOVED lines=11> */
.L_x_3:
[----:B------:R-:W-:Y:S05]  /*0230*/  @P0 EXIT ;  /* 0x000000000000094d */ /* 0x000fea0003800000 */
[----:B------:R-:W1:Y:S01]  /*0240*/  S2UR UR5, SR_CgaCtaId ;  /* 0x00000000000579c3 */ /* 0x000e620000008800 */
[----:B------:R-:W-:-:S07]  /*0250*/  UMOV UR4, 0x400 ;  /* 0x0000040000047882 */ /* 0x000fce0000000000 */
[----:B------:R-:W2:Y:S01]  /*0260*/  LDC.64 R2, c[0x0][0x388] ;  /* 0x0000e200ff027b82 */ /* 0x000ea20000000a00 */
[----:B-1----:R-:W-:Y:S01]  /*0270*/  ULEA UR4, UR5, UR4, 0x18 ;  /* 0x0000000405047291 */ /* 0x002fe2000f8ec0ff */
[----:B--2---:R-:W-:-:S08]  /*0280*/  IMAD.WIDE.U32 R2, R7, 0x4, R2 ;  /* 0x0000000407027825 */ /* 0x004fd000078e0002 */
[----:B0-----:R-:W0:Y:S04]  /*0290*/  LDS R5, [UR4] ;  /* 0x00000004ff057984 */ /* 0x001e280008000800 */
[----:B0-----:R-:W-:Y:S01]  /*02a0*/  STG.E desc[UR6][R2.64], R5 ;  /* 0x0000000502007986 */ /* 0x001fe2000c101906 */
[----:B------:R-:W-:Y:S05]  /*02b0*/  EXIT ;  /* 0x000000000000794d */ /* 0x000fea0003800000 */
.L_x_5:
        /* <DEDUP_REMOVED lines=12> */
.L_x_7:


//--------------------- .nv.shared._Z19final_reduce_kernelPfS_m --------------------------
	.section	.nv.shared._Z19final_reduce_kernelPfS_m,"aw",@nobits
	.sectionflags	@""
	.align	16
	.zero		1024


//--------------------- .nv.shared.reserved.0     --------------------------
	.section	.nv.shared.reserved.0,"aw",@nobits
	.weak		__nv_reservedSMEM_offset_0_alias
	.size		__nv_reservedSMEM_offset_0_alias, 0, 64
	.other		__nv_reservedSMEM_offset_0_alias,@"STO_CUDA_RESERVED_SHARED STV_DEFAULT"
__nv_reservedSMEM_offset_0_alias:
	.zero		0
	.zero		64


//--------------------- .nv.shared._Z18partial_sum_kernelPKfPfm --------------------------
	.section	.nv.shared._Z18partial_sum_kernelPKfPfm,"aw",@nobits
	.sectionflags	@""
	.align	16
	.zero		1024


//--------------------- .nv.constant0._Z19final_reduce_kernelPfS_m --------------------------
	.section	.nv.constant0._Z19final_reduce_kernelPfS_m,"a",@progbits
	.sectionflags	@""
	.align	4
.nv.constant0._Z19final_reduce_kernelPfS_m:
	.zero		920


//--------------------- .nv.constant0._Z18partial_sum_kernelPKfPfm --------------------------
	.section	.nv.constant0._Z18partial_sum_kernelPKfPfm,"a",@progbits
	.sectionflags	@""
	.align	4
.nv.constant0._Z18partial_sum_kernelPKfPfm:
	.zero		920


//--------------------- SYMBOLS --------------------------

	.type		.nv.reservedSmem.offset0,@object
	.size		.nv.reservedSmem.offset0,0x4
	.type		.nv.reservedSmem.cap,@object
	.size		.nv.reservedSmem.cap,0x4
